//
// Generated by NVIDIA NVVM Compiler
//
// Compiler Build ID: CL-36424714
// Cuda compilation tools, release 13.0, V13.0.88
// Based on NVVM 20.0.0
//

.version 9.0
.target sm_100
.address_size 64

	// .globl	_Z6gpu_mmPfS_S_iii

.visible .entry _Z6gpu_mmPfS_S_iii(
	.param .u64 .ptr .align 1 _Z6gpu_mmPfS_S_iii_param_0,
	.param .u64 .ptr .align 1 _Z6gpu_mmPfS_S_iii_param_1,
	.param .u64 .ptr .align 1 _Z6gpu_mmPfS_S_iii_param_2,
	.param .u32 _Z6gpu_mmPfS_S_iii_param_3,
	.param .u32 _Z6gpu_mmPfS_S_iii_param_4,
	.param .u32 _Z6gpu_mmPfS_S_iii_param_5
)
{
	.reg .pred 	%p<13>;
	.reg .b32 	%r<78>;
	.reg .b32 	%f<65>;
	.reg .b64 	%rd<53>;

	ld.param.u64 	%rd7, [_Z6gpu_mmPfS_S_iii_param_0];
	ld.param.u64 	%rd8, [_Z6gpu_mmPfS_S_iii_param_1];
	ld.param.u64 	%rd6, [_Z6gpu_mmPfS_S_iii_param_2];
	ld.param.u32 	%r32, [_Z6gpu_mmPfS_S_iii_param_3];
	ld.param.u32 	%r30, [_Z6gpu_mmPfS_S_iii_param_4];
	ld.param.u32 	%r31, [_Z6gpu_mmPfS_S_iii_param_5];
	cvta.to.global.u64 	%rd1, %rd8;
	cvta.to.global.u64 	%rd2, %rd7;
	mov.u32 	%r34, %ctaid.y;
	mov.u32 	%r35, %ntid.y;
	mov.u32 	%r36, %tid.y;
	mad.lo.s32 	%r37, %r34, %r35, %r36;
	mov.u32 	%r38, %ctaid.x;
	mov.u32 	%r39, %ntid.x;
	mov.u32 	%r40, %tid.x;
	mad.lo.s32 	%r2, %r38, %r39, %r40;
	setp.ge.s32 	%p1, %r2, %r31;
	setp.ge.s32 	%p2, %r37, %r32;
	or.pred  	%p3, %p1, %p2;
	@%p3 bra 	$L__BB0_15;
	setp.lt.s32 	%p4, %r30, 1;
	mov.f32 	%f64, 0f00000000;
	@%p4 bra 	$L__BB0_14;
	mul.lo.s32 	%r3, %r30, %r37;
	and.b32  	%r4, %r30, 7;
	setp.lt.u32 	%p5, %r30, 8;
	mov.b32 	%r72, 0;
	mov.u32 	%r77, %r72;
	@%p5 bra 	$L__BB0_5;
	and.b32  	%r72, %r30, 2147483640;
	neg.s32 	%r66, %r72;
	shl.b32 	%r7, %r31, 3;
	mul.wide.u32 	%rd9, %r3, 4;
	add.s64 	%rd10, %rd9, %rd2;
	add.s64 	%rd52, %rd10, 16;
	mov.b32 	%r77, 0;
	mul.wide.s32 	%rd13, %r31, 4;
	mov.u32 	%r65, %r2;
$L__BB0_4:
	.pragma "nounroll";
	ld.global.f32 	%f4, [%rd52+-16];
	mul.wide.s32 	%rd11, %r65, 4;
	add.s64 	%rd12, %rd1, %rd11;
	ld.global.f32 	%f5, [%rd12];
	cvt.rn.f32.s32 	%f6, %r77;
	fma.rn.f32 	%f7, %f4, %f5, %f6;
	cvt.rzi.s32.f32 	%r44, %f7;
	ld.global.f32 	%f8, [%rd52+-12];
	add.s64 	%rd14, %rd12, %rd13;
	ld.global.f32 	%f9, [%rd14];
	cvt.rn.f32.s32 	%f10, %r44;
	fma.rn.f32 	%f11, %f8, %f9, %f10;
	cvt.rzi.s32.f32 	%r45, %f11;
	ld.global.f32 	%f12, [%rd52+-8];
	add.s64 	%rd15, %rd14, %rd13;
	ld.global.f32 	%f13, [%rd15];
	cvt.rn.f32.s32 	%f14, %r45;
	fma.rn.f32 	%f15, %f12, %f13, %f14;
	cvt.rzi.s32.f32 	%r46, %f15;
	ld.global.f32 	%f16, [%rd52+-4];
	add.s64 	%rd16, %rd15, %rd13;
	ld.global.f32 	%f17, [%rd16];
	cvt.rn.f32.s32 	%f18, %r46;
	fma.rn.f32 	%f19, %f16, %f17, %f18;
	cvt.rzi.s32.f32 	%r47, %f19;
	ld.global.f32 	%f20, [%rd52];
	add.s64 	%rd17, %rd16, %rd13;
	ld.global.f32 	%f21, [%rd17];
	cvt.rn.f32.s32 	%f22, %r47;
	fma.rn.f32 	%f23, %f20, %f21, %f22;
	cvt.rzi.s32.f32 	%r48, %f23;
	ld.global.f32 	%f24, [%rd52+4];
	add.s64 	%rd18, %rd17, %rd13;
	ld.global.f32 	%f25, [%rd18];
	cvt.rn.f32.s32 	%f26, %r48;
	fma.rn.f32 	%f27, %f24, %f25, %f26;
	cvt.rzi.s32.f32 	%r49, %f27;
	ld.global.f32 	%f28, [%rd52+8];
	add.s64 	%rd19, %rd18, %rd13;
	ld.global.f32 	%f29, [%rd19];
	cvt.rn.f32.s32 	%f30, %r49;
	fma.rn.f32 	%f31, %f28, %f29, %f30;
	cvt.rzi.s32.f32 	%r50, %f31;
	ld.global.f32 	%f32, [%rd52+12];
	add.s64 	%rd20, %rd19, %rd13;
	ld.global.f32 	%f33, [%rd20];
	cvt.rn.f32.s32 	%f34, %r50;
	fma.rn.f32 	%f35, %f32, %f33, %f34;
	cvt.rzi.s32.f32 	%r77, %f35;
	add.s32 	%r66, %r66, 8;
	add.s32 	%r65, %r65, %r7;
	add.s64 	%rd52, %rd52, 32;
	setp.ne.s32 	%p6, %r66, 0;
	@%p6 bra 	$L__BB0_4;
$L__BB0_5:
	setp.eq.s32 	%p7, %r4, 0;
	@%p7 bra 	$L__BB0_13;
	and.b32  	%r17, %r30, 3;
	setp.lt.u32 	%p8, %r4, 4;
	@%p8 bra 	$L__BB0_8;
	add.s32 	%r52, %r72, %r3;
	mul.wide.u32 	%rd21, %r52, 4;
	add.s64 	%rd22, %rd2, %rd21;
	ld.global.f32 	%f36, [%rd22];
	mad.lo.s32 	%r53, %r72, %r31, %r2;
	mul.wide.s32 	%rd23, %r53, 4;
	add.s64 	%rd24, %rd1, %rd23;
	ld.global.f32 	%f37, [%rd24];
	cvt.rn.f32.s32 	%f38, %r77;
	fma.rn.f32 	%f39, %f36, %f37, %f38;
	cvt.rzi.s32.f32 	%r54, %f39;
	cvt.u64.u32 	%rd25, %r3;
	cvt.u64.u32 	%rd26, %r72;
	add.s64 	%rd27, %rd26, %rd25;
	shl.b64 	%rd28, %rd27, 2;
	add.s64 	%rd29, %rd2, %rd28;
	ld.global.f32 	%f40, [%rd29+4];
	mul.wide.s32 	%rd30, %r31, 4;
	add.s64 	%rd31, %rd24, %rd30;
	ld.global.f32 	%f41, [%rd31];
	cvt.rn.f32.s32 	%f42, %r54;
	fma.rn.f32 	%f43, %f40, %f41, %f42;
	cvt.rzi.s32.f32 	%r55, %f43;
	ld.global.f32 	%f44, [%rd29+8];
	add.s64 	%rd32, %rd31, %rd30;
	ld.global.f32 	%f45, [%rd32];
	cvt.rn.f32.s32 	%f46, %r55;
	fma.rn.f32 	%f47, %f44, %f45, %f46;
	cvt.rzi.s32.f32 	%r56, %f47;
	ld.global.f32 	%f48, [%rd29+12];
	add.s64 	%rd33, %rd32, %rd30;
	ld.global.f32 	%f49, [%rd33];
	cvt.rn.f32.s32 	%f50, %r56;
	fma.rn.f32 	%f51, %f48, %f49, %f50;
	cvt.rzi.s32.f32 	%r77, %f51;
	add.s32 	%r72, %r72, 4;
$L__BB0_8:
	setp.eq.s32 	%p9, %r17, 0;
	@%p9 bra 	$L__BB0_13;
	setp.eq.s32 	%p10, %r17, 1;
	@%p10 bra 	$L__BB0_11;
	add.s32 	%r58, %r72, %r3;
	mul.wide.u32 	%rd34, %r58, 4;
	add.s64 	%rd35, %rd2, %rd34;
	ld.global.f32 	%f52, [%rd35];
	mad.lo.s32 	%r59, %r72, %r31, %r2;
	mul.wide.s32 	%rd36, %r59, 4;
	add.s64 	%rd37, %rd1, %rd36;
	ld.global.f32 	%f53, [%rd37];
	cvt.rn.f32.s32 	%f54, %r77;
	fma.rn.f32 	%f55, %f52, %f53, %f54;
	cvt.rzi.s32.f32 	%r60, %f55;
	cvt.u64.u32 	%rd38, %r3;
	cvt.u64.u32 	%rd39, %r72;
	add.s64 	%rd40, %rd39, %rd38;
	shl.b64 	%rd41, %rd40, 2;
	add.s64 	%rd42, %rd2, %rd41;
	ld.global.f32 	%f56, [%rd42+4];
	mul.wide.s32 	%rd43, %r31, 4;
	add.s64 	%rd44, %rd37, %rd43;
	ld.global.f32 	%f57, [%rd44];
	cvt.rn.f32.s32 	%f58, %r60;
	fma.rn.f32 	%f59, %f56, %f57, %f58;
	cvt.rzi.s32.f32 	%r77, %f59;
	add.s32 	%r72, %r72, 2;
$L__BB0_11:
	and.b32  	%r61, %r30, 1;
	setp.eq.b32 	%p11, %r61, 1;
	not.pred 	%p12, %p11;
	@%p12 bra 	$L__BB0_13;
	add.s32 	%r62, %r72, %r3;
	mul.wide.u32 	%rd45, %r62, 4;
	add.s64 	%rd46, %rd2, %rd45;
	ld.global.f32 	%f60, [%rd46];
	mad.lo.s32 	%r63, %r72, %r31, %r2;
	mul.wide.s32 	%rd47, %r63, 4;
	add.s64 	%rd48, %rd1, %rd47;
	ld.global.f32 	%f61, [%rd48];
	cvt.rn.f32.s32 	%f62, %r77;
	fma.rn.f32 	%f63, %f60, %f61, %f62;
	cvt.rzi.s32.f32 	%r77, %f63;
$L__BB0_13:
	cvt.rn.f32.s32 	%f64, %r77;
$L__BB0_14:
	mad.lo.s32 	%r64, %r31, %r37, %r2;
	cvta.to.global.u64 	%rd49, %rd6;
	mul.wide.s32 	%rd50, %r64, 4;
	add.s64 	%rd51, %rd49, %rd50;
	st.global.f32 	[%rd51], %f64;
$L__BB0_15:
	ret;

}


// ===== COMPILED SASS (sm_100) =====

	.target	sm_100

	.elftype	@"ET_EXEC"


//--------------------- .note.nv.tkinfo           --------------------------
	.section	.note.nv.tkinfo,"",@"SHT_NOTE"
	.sectionflags	@"SHF_NOTE_NV_TKINFO"
	.tkinfo
        /*0018*/ 	.word	0x00000002
        /*0030*/ 	.string	""
        /*0030*/ 	.string	"ptxas"
        /*0030*/ 	.string	"Cuda compilation tools, release 13.0, V13.0.88"
        /*0030*/ 	.string	"Build cuda_13.0.r13.0/compiler.36424714_0"
        /*0030*/ 	.string	"-arch sm_100 -m 64 "



//--------------------- .note.nv.cuinfo           --------------------------
	.section	.note.nv.cuinfo,"",@"SHT_NOTE"
	.sectionflags	@"SHF_NOTE_NV_CUINFO"
        /*0018*/ 	.short	0x0002
        /*001a*/ 	.short	0x0064
        /*001c*/ 	.short	0x0082
	.zero		2


//--------------------- .nv.info                  --------------------------
	.section	.nv.info,"",@"SHT_CUDA_INFO"
	.align	4


	//----- nvinfo : EIATTR_REGCOUNT
	.align		4
        /*0000*/ 	.byte	0x04, 0x2f
        /*0002*/ 	.short	(.L_1 - .L_0)
	.align		4
.L_0:
        /*0004*/ 	.word	index@(_Z6gpu_mmPfS_S_iii)
        /*0008*/ 	.word	0x00000020


	//----- nvinfo : EIATTR_FRAME_SIZE
	.align		4
.L_1:
        /*000c*/ 	.byte	0x04, 0x11
        /*000e*/ 	.short	(.L_3 - .L_2)
	.align		4
.L_2:
        /*0010*/ 	.word	index@(_Z6gpu_mmPfS_S_iii)
        /*0014*/ 	.word	0x00000000


	//----- nvinfo : EIATTR_MIN_STACK_SIZE
	.align		4
.L_3:
        /*0018*/ 	.byte	0x04, 0x12
        /*001a*/ 	.short	(.L_5 - .L_4)
	.align		4
.L_4:
        /*001c*/ 	.word	index@(_Z6gpu_mmPfS_S_iii)
        /*0020*/ 	.word	0x00000000
.L_5:


//--------------------- .nv.compat                --------------------------
	.section	.nv.compat,"",@"SHT_CUDA_COMPAT_INFO"
	.align	4
        /*0000*/ 	.byte	0x02, 0x09, 0x00, 0x00, 0x02, 0x02, 0x01, 0x00, 0x02, 0x05, 0x05, 0x00, 0x03, 0x07, 0x01, 0x01
        /*0010*/ 	.byte	0x02, 0x03, 0x00, 0x00, 0x02, 0x06, 0x01, 0x00, 0x04, 0x0b, 0x08, 0x00, 0x09, 0x00, 0x00, 0x00
        /*0020*/ 	.byte	0x00, 0x00, 0x00, 0x00


//--------------------- .nv.info._Z6gpu_mmPfS_S_iii --------------------------
	.section	.nv.info._Z6gpu_mmPfS_S_iii,"",@"SHT_CUDA_INFO"
	.sectionflags	@""
	.align	4


	//----- nvinfo : EIATTR_CUDA_API_VERSION
	.align		4
        /*0000*/ 	.byte	0x04, 0x37
        /*0002*/ 	.short	(.L_7 - .L_6)
.L_6:
        /*0004*/ 	.word	0x00000082


	//----- nvinfo : EIATTR_KPARAM_INFO
	.align		4
.L_7:
        /*0008*/ 	.byte	0x04, 0x17
        /*000a*/ 	.short	(.L_9 - .L_8)
.L_8:
        /*000c*/ 	.word	0x00000000
        /*0010*/ 	.short	0x0005
        /*0012*/ 	.short	0x0020
        /*0014*/ 	.byte	0x00, 0xf0, 0x11, 0x00


	//----- nvinfo : EIATTR_KPARAM_INFO
	.align		4
.L_9:
        /*0018*/ 	.byte	0x04, 0x17
        /*001a*/ 	.short	(.L_11 - .L_10)
.L_10:
        /*001c*/ 	.word	0x00000000
        /*0020*/ 	.short	0x0004
        /*0022*/ 	.short	0x001c
        /*0024*/ 	.byte	0x00, 0xf0, 0x11, 0x00


	//----- nvinfo : EIATTR_KPARAM_INFO
	.align		4
.L_11:
        /*0028*/ 	.byte	0x04, 0x17
        /*002a*/ 	.short	(.L_13 - .L_12)
.L_12:
        /*002c*/ 	.word	0x00000000
        /*0030*/ 	.short	0x0003
        /*0032*/ 	.short	0x0018
        /*0034*/ 	.byte	0x00, 0xf0, 0x11, 0x00


	//----- nvinfo : EIATTR_KPARAM_INFO
	.align		4
.L_13:
        /*0038*/ 	.byte	0x04, 0x17
        /*003a*/ 	.short	(.L_15 - .L_14)
.L_14:
        /*003c*/ 	.word	0x00000000
        /*0040*/ 	.short	0x0002
        /*0042*/ 	.short	0x0010
        /*0044*/ 	.byte	0x00, 0xf5, 0x21, 0x00


	//----- nvinfo : EIATTR_KPARAM_INFO
	.align		4
.L_15:
        /*0048*/ 	.byte	0x04, 0x17
        /*004a*/ 	.short	(.L_17 - .L_16)
.L_16:
        /*004c*/ 	.word	0x00000000
        /*0050*/ 	.short	0x0001
        /*0052*/ 	.short	0x0008
        /*0054*/ 	.byte	0x00, 0xf5, 0x21, 0x00


	//----- nvinfo : EIATTR_KPARAM_INFO
	.align		4
.L_17:
        /*0058*/ 	.byte	0x04, 0x17
        /*005a*/ 	.short	(.L_19 - .L_18)
.L_18:
        /*005c*/ 	.word	0x00000000
        /*0060*/ 	.short	0x0000
        /*0062*/ 	.short	0x0000
        /*0064*/ 	.byte	0x00, 0xf5, 0x21, 0x00


	//----- nvinfo : EIATTR_SPARSE_MMA_MASK
	.align		4
.L_19:
        /*0068*/ 	.byte	0x03, 0x50
        /*006a*/ 	.short	0x0000


	//----- nvinfo : EIATTR_MAXREG_COUNT
	.align		4
        /*006c*/ 	.byte	0x03, 0x1b
        /*006e*/ 	.short	0x00ff


	//----- nvinfo : EIATTR_MERCURY_ISA_VERSION
	.align		4
        /*0070*/ 	.byte	0x03, 0x5f
        /*0072*/ 	.short	0x0101


	//----- nvinfo : EIATTR_VRC_CTA_INIT_COUNT
	.align		4
        /*0074*/ 	.byte	0x02, 0x4a
	.zero		1
	.zero		1


	//----- nvinfo : EIATTR_EXIT_INSTR_OFFSETS
	.align		4
        /*0078*/ 	.byte	0x04, 0x1c
        /*007a*/ 	.short	(.L_21 - .L_20)


	//   ....[0]....
.L_20:
        /*007c*/ 	.word	0x000000d0


	//   ....[1]....
        /*0080*/ 	.word	0x00000ae0


	//----- nvinfo : EIATTR_CBANK_PARAM_SIZE
	.align		4
.L_21:
        /*0084*/ 	.byte	0x03, 0x19
        /*0086*/ 	.short	0x0024


	//----- nvinfo : EIATTR_PARAM_CBANK
	.align		4
        /*0088*/ 	.byte	0x04, 0x0a
        /*008a*/ 	.short	(.L_23 - .L_22)
	.align		4
.L_22:
        /*008c*/ 	.word	index@(.nv.constant0._Z6gpu_mmPfS_S_iii)
        /*0090*/ 	.short	0x0380
        /*0092*/ 	.short	0x0024


	//----- nvinfo : EIATTR_SW_WAR
	.align		4
.L_23:
        /*0094*/ 	.byte	0x04, 0x36
        /*0096*/ 	.short	(.L_25 - .L_24)
.L_24:
        /*0098*/ 	.word	0x00000008
.L_25:


//--------------------- .nv.callgraph             --------------------------
	.section	.nv.callgraph,"",@"SHT_CUDA_CALLGRAPH"
	.align	4
	.sectionentsize	8
	.align		4
        /*0000*/ 	.word	0x00000000
	.align		4
        /*0004*/ 	.word	0xffffffff
	.align		4
        /*0008*/ 	.word	0x00000000
	.align		4
        /*000c*/ 	.word	0xfffffffe
	.align		4
        /*0010*/ 	.word	0x00000000
	.align		4
        /*0014*/ 	.word	0xfffffffd
	.align		4
        /*0018*/ 	.word	0x00000000
	.align		4
        /*001c*/ 	.word	0xfffffffc


//--------------------- .text._Z6gpu_mmPfS_S_iii  --------------------------
	.section	.text._Z6gpu_mmPfS_S_iii,"ax",@progbits
	.align	128
        .global         _Z6gpu_mmPfS_S_iii
        .type           _Z6gpu_mmPfS_S_iii,@function
        .size           _Z6gpu_mmPfS_S_iii,(.L_x_7 - _Z6gpu_mmPfS_S_iii)
        .other          _Z6gpu_mmPfS_S_iii,@"STO_CUDA_ENTRY STV_DEFAULT"
_Z6gpu_mmPfS_S_iii:
.text._Z6gpu_mmPfS_S_iii:
[----:B------:R-:W-:Y:S01]  /*0000*/  LDC R1, c[0x0][0x37c] ;  /* 0x0000df00ff017b82 */ /* 0x000fe20000000800 */
[----:B------:R-:W0:Y:S07]  /*0010*/  S2R R3, SR_TID.Y ;  /* 0x0000000000037919 */ /* 0x000e2e0000002200 */
[----:B------:R-:W0:Y:S01]  /*0020*/  S2UR UR4, SR_CTAID.Y ;  /* 0x00000000000479c3 */ /* 0x000e220000002600 */
[----:B------:R-:W1:Y:S01]  /*0030*/  LDCU UR6, c[0x0][0x398] ;  /* 0x00007300ff0677ac */ /* 0x000e620008000800 */
[----:B------:R-:W2:Y:S06]  /*0040*/  S2R R5, SR_TID.X ;  /* 0x0000000000057919 */ /* 0x000eac0000002100 */
[----:B------:R-:W0:Y:S08]  /*0050*/  LDC R0, c[0x0][0x364] ;  /* 0x0000d900ff007b82 */ /* 0x000e300000000800 */
[----:B------:R-:W2:Y:S08]  /*0060*/  S2UR UR5, SR_CTAID.X ;  /* 0x00000000000579c3 */ /* 0x000eb00000002500 */
[----:B------:R-:W2:Y:S08]  /*0070*/  LDC R14, c[0x0][0x360] ;  /* 0x0000d800ff0e7b82 */ /* 0x000eb00000000800 */
[----:B------:R-:W3:Y:S01]  /*0080*/  LDC R15, c[0x0][0x3a0] ;  /* 0x0000e800ff0f7b82 */ /* 0x000ee20000000800 */
[----:B0-----:R-:W-:-:S05]  /*0090*/  IMAD R0, R0, UR4, R3 ;  /* 0x0000000400007c24 */ /* 0x001fca000f8e0203 */
[----:B-1----:R-:W-:Y:S01]  /*00a0*/  ISETP.GE.AND P0, PT, R0, UR6, PT ;  /* 0x0000000600007c0c */ /* 0x002fe2000bf06270 */
[----:B--2---:R-:W-:-:S05]  /*00b0*/  IMAD R14, R14, UR5, R5 ;  /* 0x000000050e0e7c24 */ /* 0x004fca000f8e0205 */
[----:B---3--:R-:W-:-:S13]  /*00c0*/  ISETP.GE.OR P0, PT, R14, R15, P0 ;  /* 0x0000000f0e00720c */ /* 0x008fda0000706670 */
[----:B------:R-:W-:Y:S05]  /*00d0*/  @P0 EXIT ;  /* 0x000000000000094d */ /* 0x000fea0003800000 */
[----:B------:R-:W0:Y:S01]  /*00e0*/  LDCU UR5, c[0x0][0x39c] ;  /* 0x00007380ff0577ac */ /* 0x000e220008000800 */
[----:B------:R-:W-:Y:S01]  /*00f0*/  HFMA2 R17, -RZ, RZ, 0, 0 ;  /* 0x00000000ff117431 */ /* 0x000fe200000001ff */
[----:B------:R-:W1:Y:S01]  /*0100*/  LDCU.64 UR8, c[0x0][0x358] ;  /* 0x00006b00ff0877ac */ /* 0x000e620008000a00 */
[----:B0-----:R-:W-:-:S09]  /*0110*/  UISETP.GE.AND UP0, UPT, UR5, 0x1, UPT ;  /* 0x000000010500788c */ /* 0x001fd2000bf06270 */
[----:B-1----:R-:W-:Y:S05]  /*0120*/  BRA.U !UP0, `(.L_x_0) ;  /* 0x00000009085c7547 */ /* 0x002fea000b800000 */
[----:B------:R-:W-:Y:S02]  /*0130*/  UISETP.GE.U32.AND UP1, UPT, UR5, 0x8, UPT ;  /* 0x000000080500788c */ /* 0x000fe4000bf26070 */
[----:B------:R-:W-:Y:S01]  /*0140*/  IMAD R16, R0, UR5, RZ ;  /* 0x0000000500107c24 */ /* 0x000fe2000f8e02ff */
[----:B------:R-:W-:Y:S01]  /*0150*/  ULOP3.LUT UR6, UR5, 0x7, URZ, 0xc0, !UPT ;  /* 0x0000000705067892 */ /* 0x000fe2000f8ec0ff */
[----:B------:R-:W-:Y:S01]  /*0160*/  MOV R17, RZ ;  /* 0x000000ff00117202 */ /* 0x000fe20000000f00 */
[----:B------:R-:W-:Y:S02]  /*0170*/  UMOV UR4, URZ ;  /* 0x000000ff00047c82 */ /* 0x000fe40008000000 */
[----:B------:R-:W-:Y:S02]  /*0180*/  UISETP.NE.AND UP0, UPT, UR6, URZ, UPT ;  /* 0x000000ff0600728c */ /* 0x000fe4000bf05270 */
[----:B------:R-:W-:Y:S09]  /*0190*/  BRA.U !UP1, `(.L_x_1) ;  /* 0x0000000109fc7547 */ /* 0x000ff2000b800000 */
[----:B------:R-:W0:Y:S01]  /*01a0*/  LDC.64 R2, c[0x0][0x380] ;  /* 0x0000e000ff027b82 */ /* 0x000e220000000a00 */
[----:B------:R-:W-:Y:S01]  /*01b0*/  ULOP3.LUT UR4, UR5, 0x7ffffff8, URZ, 0xc0, !UPT ;  /* 0x7ffffff805047892 */ /* 0x000fe2000f8ec0ff */
[----:B------:R-:W-:Y:S02]  /*01c0*/  MOV R17, RZ ;  /* 0x000000ff00117202 */ /* 0x000fe40000000f00 */
[----:B------:R-:W-:Y:S01]  /*01d0*/  MOV R18, R14 ;  /* 0x0000000e00127202 */ /* 0x000fe20000000f00 */
[----:B------:R-:W-:Y:S01]  /*01e0*/  UIADD3 UR7, UPT, UPT, -UR4, URZ, URZ ;  /* 0x000000ff04077290 */ /* 0x000fe2000fffe1ff */
[----:B0-----:R-:W-:-:S03]  /*01f0*/  IMAD.WIDE.U32 R2, R16, 0x4, R2 ;  /* 0x0000000410027825 */ /* 0x001fc600078e0002 */
[----:B------:R-:W-:-:S04]  /*0200*/  IADD3 R2, P0, PT, R2, 0x10, RZ ;  /* 0x0000001002027810 */ /* 0x000fc80007f1e0ff */
[----:B------:R-:W-:-:S09]  /*0210*/  IADD3.X R3, PT, PT, RZ, R3, RZ, P0, !PT ;  /* 0x00000003ff037210 */ /* 0x000fd200007fe4ff */
.L_x_2:
[----:B0-----:R-:W0:Y:S01]  /*0220*/  LDC.64 R8, c[0x0][0x388] ;  /* 0x0000e200ff087b82 */ /* 0x001e220000000a00 */
[----:B------:R-:W2:Y:S04]  /*0230*/  LDG.E R20, desc[UR8][R2.64+-0x10] ;  /* 0xfffff00802147981 */ /* 0x000ea8000c1e1900 */
[----:B------:R-:W3:Y:S04]  /*0240*/  LDG.E R26, desc[UR8][R2.64+-0xc] ;  /* 0xfffff408021a7981 */ /* 0x000ee8000c1e1900 */
[----:B------:R-:W4:Y:S04]  /*0250*/  LDG.E R24, desc[UR8][R2.64+-0x8] ;  /* 0xfffff80802187981 */ /* 0x000f28000c1e1900 */
[----:B------:R-:W5:Y:S04]  /*0260*/  LDG.E R22, desc[UR8][R2.64+-0x4] ;  /* 0xfffffc0802167981 */ /* 0x000f68000c1e1900 */
[----:B------:R-:W5:Y:S04]  /*0270*/  LDG.E R27, desc[UR8][R2.64] ;  /* 0x00000008021b7981 */ /* 0x000f68000c1e1900 */
[----:B------:R-:W5:Y:S01]  /*0280*/  LDG.E R29, desc[UR8][R2.64+0x4] ;  /* 0x00000408021d7981 */ /* 0x000f62000c1e1900 */
[----:B0-----:R-:W-:-:S05]  /*0290*/  IMAD.WIDE R8, R18, 0x4, R8 ;  /* 0x0000000412087825 */ /* 0x001fca00078e0208 */
[----:B------:R0:W2:Y:S01]  /*02a0*/  LDG.E R19, desc[UR8][R8.64] ;  /* 0x0000000808137981 */ /* 0x0000a2000c1e1900 */
[----:B------:R-:W-:-:S05]  /*02b0*/  IMAD.WIDE R10, R15, 0x4, R8 ;  /* 0x000000040f0a7825 */ /* 0x000fca00078e0208 */
[----:B-1----:R1:W3:Y:S01]  /*02c0*/  LDG.E R21, desc[UR8][R10.64] ;  /* 0x000000080a157981 */ /* 0x0022e2000c1e1900 */
[----:B------:R-:W-:-:S05]  /*02d0*/  IMAD.WIDE R12, R15, 0x4, R10 ;  /* 0x000000040f0c7825 */ /* 0x000fca00078e020a */
[----:B------:R1:W4:Y:S01]  /*02e0*/  LDG.E R25, desc[UR8][R12.64] ;  /* 0x000000080c197981 */ /* 0x000322000c1e1900 */
[----:B------:R-:W-:-:S05]  /*02f0*/  IMAD.WIDE R4, R15, 0x4, R12 ;  /* 0x000000040f047825 */ /* 0x000fca00078e020c */
[----:B------:R-:W5:Y:S01]  /*0300*/  LDG.E R23, desc[UR8][R4.64] ;  /* 0x0000000804177981 */ /* 0x000f62000c1e1900 */
[----:B------:R-:W-:-:S05]  /*0310*/  IMAD.WIDE R6, R15, 0x4, R4 ;  /* 0x000000040f067825 */ /* 0x000fca00078e0204 */
[----:B------:R-:W5:Y:S01]  /*0320*/  LDG.E R28, desc[UR8][R6.64] ;  /* 0x00000008061c7981 */ /* 0x000f62000c1e1900 */
[----:B0-----:R-:W-:-:S03]  /*0330*/  IMAD.WIDE R8, R15, 0x4, R6 ;  /* 0x000000040f087825 */ /* 0x001fc600078e0206 */
[----:B------:R-:W5:Y:S04]  /*0340*/  LDG.E R5, desc[UR8][R2.64+0x8] ;  /* 0x0000080802057981 */ /* 0x000f68000c1e1900 */
[----:B------:R-:W5:Y:S01]  /*0350*/  LDG.E R4, desc[UR8][R8.64] ;  /* 0x0000000808047981 */ /* 0x000f62000c1e1900 */
[----:B-1----:R-:W-:-:S03]  /*0360*/  IMAD.WIDE R10, R15, 0x4, R8 ;  /* 0x000000040f0a7825 */ /* 0x002fc600078e0208 */
[----:B------:R0:W5:Y:S04]  /*0370*/  LDG.E R7, desc[UR8][R2.64+0xc] ;  /* 0x00000c0802077981 */ /* 0x000168000c1e1900 */
[----:B------:R1:W5:Y:S01]  /*0380*/  LDG.E R6, desc[UR8][R10.64] ;  /* 0x000000080a067981 */ /* 0x000362000c1e1900 */
[----:B------:R-:W-:-:S06]  /*0390*/  IMAD.WIDE R12, R15, 0x4, R10 ;  /* 0x000000040f0c7825 */ /* 0x000fcc00078e020a */
[----:B------:R-:W5:Y:S01]  /*03a0*/  LDG.E R12, desc[UR8][R12.64] ;  /* 0x000000080c0c7981 */ /* 0x000f62000c1e1900 */
[----:B------:R-:W-:Y:S01]  /*03b0*/  I2FP.F32.S32 R17, R17 ;  /* 0x0000001100117245 */ /* 0x000fe20000201400 */
[----:B------:R-:W-:-:S04]  /*03c0*/  UIADD3 UR7, UPT, UPT, UR7, 0x8, URZ ;  /* 0x0000000807077890 */ /* 0x000fc8000fffe0ff */
[----:B------:R-:W-:Y:S01]  /*03d0*/  UISETP.NE.AND UP1, UPT, UR7, URZ, UPT ;  /* 0x000000ff0700728c */ /* 0x000fe2000bf25270 */
[----:B0-----:R-:W-:Y:S02]  /*03e0*/  IADD3 R2, P0, PT, R2, 0x20, RZ ;  /* 0x0000002002027810 */ /* 0x001fe40007f1e0ff */
[----:B------:R-:W-:Y:S02]  /*03f0*/  LEA R18, R15, R18, 0x3 ;  /* 0x000000120f127211 */ /* 0x000fe400078e18ff */
[----:B------:R-:W-:Y:S01]  /*0400*/  IADD3.X R3, PT, PT, RZ, R3, RZ, P0, !PT ;  /* 0x00000003ff037210 */ /* 0x000fe200007fe4ff */
[----:B--2---:R-:W-:-:S06]  /*0410*/  FFMA R17, R20, R19, R17 ;  /* 0x0000001314117223 */ /* 0x004fcc0000000011 */
[----:B------:R-:W0:Y:S02]  /*0420*/  F2I.TRUNC.NTZ R17, R17 ;  /* 0x0000001100117305 */ /* 0x000e24000020f100 */
[----:B0-----:R-:W-:-:S05]  /*0430*/  I2FP.F32.S32 R19, R17 ;  /* 0x0000001100137245 */ /* 0x001fca0000201400 */
[----:B---3--:R-:W-:-:S06]  /*0440*/  FFMA R19, R26, R21, R19 ;  /* 0x000000151a137223 */ /* 0x008fcc0000000013 */
[----:B------:R-:W0:Y:S02]  /*0450*/  F2I.TRUNC.NTZ R19, R19 ;  /* 0x0000001300137305 */ /* 0x000e24000020f100 */
[----:B0-----:R-:W-:-:S05]  /*0460*/  I2FP.F32.S32 R9, R19 ;  /* 0x0000001300097245 */ /* 0x001fca0000201400 */
[----:B----4-:R-:W-:-:S06]  /*0470*/  FFMA R9, R24, R25, R9 ;  /* 0x0000001918097223 */ /* 0x010fcc0000000009 */
[----:B------:R-:W1:Y:S02]  /*0480*/  F2I.TRUNC.NTZ R9, R9 ;  /* 0x0000000900097305 */ /* 0x000e64000020f100 */
[----:B-1----:R-:W-:-:S05]  /*0490*/  I2FP.F32.S32 R11, R9 ;  /* 0x00000009000b7245 */ /* 0x002fca0000201400 */
[----:B-----5:R-:W-:-:S06]  /*04a0*/  FFMA R11, R22, R23, R11 ;  /* 0x00000017160b7223 */ /* 0x020fcc000000000b */
[----:B------:R-:W0:Y:S02]  /*04b0*/  F2I.TRUNC.NTZ R11, R11 ;  /* 0x0000000b000b7305 */ /* 0x000e24000020f100 */
[----:B0-----:R-:W-:-:S05]  /*04c0*/  I2FP.F32.S32 R8, R11 ;  /* 0x0000000b00087245 */ /* 0x001fca0000201400 */
[----:B------:R-:W-:-:S06]  /*04d0*/  FFMA R8, R27, R28, R8 ;  /* 0x0000001c1b087223 */ /* 0x000fcc0000000008 */
        /* <DEDUP_REMOVED lines=8> */
[----:B------:R-:W-:-:S04]  /*0560*/  FFMA R6, R7, R12, R6 ;  /* 0x0000000c07067223 */ /* 0x000fc80000000006 */
[----:B------:R0:W1:Y:S01]  /*0570*/  F2I.TRUNC.NTZ R17, R6 ;  /* 0x0000000600117305 */ /* 0x000062000020f100 */
[----:B------:R-:W-:Y:S05]  /*0580*/  BRA.U UP1, `(.L_x_2) ;  /* 0xfffffffd01247547 */ /* 0x000fea000b83ffff */
.L_x_1:
[----:B------:R-:W-:Y:S05]  /*0590*/  BRA.U !UP0, `(.L_x_3) ;  /* 0x00000005083c7547 */ /* 0x000fea000b800000 */
[----:B------:R-:W-:Y:S02]  /*05a0*/  UISETP.GE.U32.AND UP0, UPT, UR6, 0x4, UPT ;  /* 0x000000040600788c */ /* 0x000fe4000bf06070 */
[----:B------:R-:W-:-:S04]  /*05b0*/  ULOP3.LUT UR7, UR5, 0x3, URZ, 0xc0, !UPT ;  /* 0x0000000305077892 */ /* 0x000fc8000f8ec0ff */
[----:B------:R-:W-:-:S03]  /*05c0*/  UISETP.NE.AND UP1, UPT, UR7, URZ, UPT ;  /* 0x000000ff0700728c */ /* 0x000fc6000bf25270 */
[----:B------:R-:W-:Y:S08]  /*05d0*/  BRA.U !UP0, `(.L_x_4) ;  /* 0x00000001088c7547 */ /* 0x000ff0000b800000 */
[----:B------:R-:W2:Y:S01]  /*05e0*/  LDC.64 R4, c[0x0][0x380] ;  /* 0x0000e000ff047b82 */ /* 0x000ea20000000a00 */
[----:B------:R-:W-:Y:S01]  /*05f0*/  IADD3 R3, PT, PT, R16, UR4, RZ ;  /* 0x0000000410037c10 */ /* 0x000fe2000fffe0ff */
[----:B------:R-:W-:Y:S01]  /*0600*/  IMAD R9, R15, UR4, R14 ;  /* 0x000000040f097c24 */ /* 0x000fe2000f8e020e */
[----:B------:R-:W3:Y:S05]  /*0610*/  LDCU.64 UR10, c[0x0][0x380] ;  /* 0x00007000ff0a77ac */ /* 0x000eea0008000a00 */
[----:B0-----:R-:W0:Y:S01]  /*0620*/  LDC.64 R6, c[0x0][0x388] ;  /* 0x0000e200ff067b82 */ /* 0x001e220000000a00 */
[----:B--2---:R-:W-:-:S05]  /*0630*/  IMAD.WIDE.U32 R4, R3, 0x4, R4 ;  /* 0x0000000403047825 */ /* 0x004fca00078e0004 */
[----:B------:R2:W4:Y:S01]  /*0640*/  LDG.E R12, desc[UR8][R4.64] ;  /* 0x00000008040c7981 */ /* 0x000522000c1e1900 */
[----:B0-----:R-:W-:-:S05]  /*0650*/  IMAD.WIDE R6, R9, 0x4, R6 ;  /* 0x0000000409067825 */ /* 0x001fca00078e0206 */
[----:B------:R-:W4:Y:S01]  /*0660*/  LDG.E R13, desc[UR8][R6.64] ;  /* 0x00000008060d7981 */ /* 0x000f22000c1e1900 */
[----:B------:R-:W-:-:S04]  /*0670*/  IADD3 R3, P0, PT, R16, UR4, RZ ;  /* 0x0000000410037c10 */ /* 0x000fc8000ff1e0ff */
[----:B------:R-:W-:Y:S02]  /*0680*/  IADD3.X R8, PT, PT, RZ, RZ, RZ, P0, !PT ;  /* 0x000000ffff087210 */ /* 0x000fe400007fe4ff */
[----:B---3--:R-:W-:-:S04]  /*0690*/  LEA R2, P0, R3, UR10, 0x2 ;  /* 0x0000000a03027c11 */ /* 0x008fc8000f8010ff */
[----:B------:R-:W-:Y:S01]  /*06a0*/  LEA.HI.X R3, R3, UR11, R8, 0x2, P0 ;  /* 0x0000000b03037c11 */ /* 0x000fe200080f1408 */
[----:B------:R-:W-:-:S04]  /*06b0*/  IMAD.WIDE R8, R15, 0x4, R6 ;  /* 0x000000040f087825 */ /* 0x000fc800078e0206 */
[----:B------:R-:W3:Y:S04]  /*06c0*/  LDG.E R18, desc[UR8][R2.64+0x4] ;  /* 0x0000040802127981 */ /* 0x000ee8000c1e1900 */
[----:B------:R-:W3:Y:S01]  /*06d0*/  LDG.E R19, desc[UR8][R8.64] ;  /* 0x0000000808137981 */ /* 0x000ee2000c1e1900 */
[----:B------:R-:W-:-:S03]  /*06e0*/  IMAD.WIDE R10, R15, 0x4, R8 ;  /* 0x000000040f0a7825 */ /* 0x000fc600078e0208 */
[----:B------:R-:W5:Y:S04]  /*06f0*/  LDG.E R20, desc[UR8][R2.64+0x8] ;  /* 0x0000080802147981 */ /* 0x000f68000c1e1900 */
[----:B------:R-:W5:Y:S01]  /*0700*/  LDG.E R21, desc[UR8][R10.64] ;  /* 0x000000080a157981 */ /* 0x000f62000c1e1900 */
[----:B--2---:R-:W-:-:S03]  /*0710*/  IMAD.WIDE R4, R15, 0x4, R10 ;  /* 0x000000040f047825 */ /* 0x004fc600078e020a */
[----:B------:R0:W2:Y:S04]  /*0720*/  LDG.E R6, desc[UR8][R2.64+0xc] ;  /* 0x00000c0802067981 */ /* 0x0000a8000c1e1900 */
[----:B------:R-:W2:Y:S01]  /*0730*/  LDG.E R5, desc[UR8][R4.64] ;  /* 0x0000000804057981 */ /* 0x000ea2000c1e1900 */
[----:B-1----:R-:W-:Y:S01]  /*0740*/  I2FP.F32.S32 R17, R17 ;  /* 0x0000001100117245 */ /* 0x002fe20000201400 */
[----:B------:R-:W-:-:S04]  /*0750*/  UIADD3 UR4, UPT, UPT, UR4, 0x4, URZ ;  /* 0x0000000404047890 */ /* 0x000fc8000fffe0ff */
[----:B----4-:R-:W-:-:S06]  /*0760*/  FFMA R12, R12, R13, R17 ;  /* 0x0000000d0c0c7223 */ /* 0x010fcc0000000011 */
[----:B------:R-:W1:Y:S02]  /*0770*/  F2I.TRUNC.NTZ R12, R12 ;  /* 0x0000000c000c7305 */ /* 0x000e64000020f100 */
[----:B-1----:R-:W-:-:S05]  /*0780*/  I2FP.F32.S32 R7, R12 ;  /* 0x0000000c00077245 */ /* 0x002fca0000201400 */
[----:B---3--:R-:W-:-:S06]  /*0790*/  FFMA R7, R18, R19, R7 ;  /* 0x0000001312077223 */ /* 0x008fcc0000000007 */
[----:B------:R-:W1:Y:S02]  /*07a0*/  F2I.TRUNC.NTZ R7, R7 ;  /* 0x0000000700077305 */ /* 0x000e64000020f100 */
[----:B-1----:R-:W-:-:S05]  /*07b0*/  I2FP.F32.S32 R9, R7 ;  /* 0x0000000700097245 */ /* 0x002fca0000201400 */
[----:B-----5:R-:W-:-:S06]  /*07c0*/  FFMA R9, R20, R21, R9 ;  /* 0x0000001514097223 */ /* 0x020fcc0000000009 */
[----:B------:R-:W0:Y:S02]  /*07d0*/  F2I.TRUNC.NTZ R9, R9 ;  /* 0x0000000900097305 */ /* 0x000e24000020f100 */
[----:B0-----:R-:W-:-:S05]  /*07e0*/  I2FP.F32.S32 R3, R9 ;  /* 0x0000000900037245 */ /* 0x001fca0000201400 */
[----:B--2---:R-:W-:-:S04]  /*07f0*/  FFMA R3, R6, R5, R3 ;  /* 0x0000000506037223 */ /* 0x004fc80000000003 */
[----:B------:R2:W3:Y:S03]  /*0800*/  F2I.TRUNC.NTZ R17, R3 ;  /* 0x0000000300117305 */ /* 0x0004e6000020f100 */
.L_x_4:
[----:B------:R-:W-:Y:S05]  /*0810*/  BRA.U !UP1, `(.L_x_3) ;  /* 0x00000001099c7547 */ /* 0x000fea000b800000 */
[----:B------:R-:W-:Y:S02]  /*0820*/  UISETP.NE.AND UP0, UPT, UR7, 0x1, UPT ;  /* 0x000000010700788c */ /* 0x000fe4000bf05270 */
[----:B------:R-:W-:-:S04]  /*0830*/  ULOP3.LUT UR5, UR5, 0x1, URZ, 0xc0, !UPT ;  /* 0x0000000105057892 */ /* 0x000fc8000f8ec0ff */
[----:B------:R-:W-:-:S03]  /*0840*/  UISETP.NE.U32.AND UP1, UPT, UR5, 0x1, UPT ;  /* 0x000000010500788c */ /* 0x000fc6000bf25070 */
[----:B------:R-:W-:Y:S08]  /*0850*/  BRA.U !UP0, `(.L_x_5) ;  /* 0x00000001085c7547 */ /* 0x000ff0000b800000 */
[----:B--2---:R-:W2:Y:S01]  /*0860*/  LDC.64 R2, c[0x0][0x380] ;  /* 0x0000e000ff027b82 */ /* 0x004ea20000000a00 */
[----:B------:R-:W-:Y:S01]  /*0870*/  IADD3 R7, PT, PT, R16, UR4, RZ ;  /* 0x0000000410077c10 */ /* 0x000fe2000fffe0ff */
[----:B------:R-:W-:Y:S01]  /*0880*/  IMAD R9, R15, UR4, R14 ;  /* 0x000000040f097c24 */ /* 0x000fe2000f8e020e */
[----:B------:R-:W0:Y:S05]  /*0890*/  LDCU.64 UR6, c[0x0][0x380] ;  /* 0x00007000ff0677ac */ /* 0x000e2a0008000a00 */
[----:B------:R-:W4:Y:S01]  /*08a0*/  LDC.64 R4, c[0x0][0x388] ;  /* 0x0000e200ff047b82 */ /* 0x000f220000000a00 */
[----:B--2---:R-:W-:-:S06]  /*08b0*/  IMAD.WIDE.U32 R2, R7, 0x4, R2 ;  /* 0x0000000407027825 */ /* 0x004fcc00078e0002 */
[----:B------:R-:W2:Y:S01]  /*08c0*/  LDG.E R2, desc[UR8][R2.64] ;  /* 0x0000000802027981 */ /* 0x000ea2000c1e1900 */
[----:B----4-:R-:W-:-:S05]  /*08d0*/  IMAD.WIDE R4, R9, 0x4, R4 ;  /* 0x0000000409047825 */ /* 0x010fca00078e0204 */
[----:B------:R-:W2:Y:S01]  /*08e0*/  LDG.E R11, desc[UR8][R4.64] ;  /* 0x00000008040b7981 */ /* 0x000ea2000c1e1900 */
[----:B------:R-:W-:-:S04]  /*08f0*/  IADD3 R7, P0, PT, R16, UR4, RZ ;  /* 0x0000000410077c10 */ /* 0x000fc8000ff1e0ff */
[----:B------:R-:W-:Y:S02]  /*0900*/  IADD3.X R8, PT, PT, RZ, RZ, RZ, P0, !PT ;  /* 0x000000ffff087210 */ /* 0x000fe400007fe4ff */
[----:B0-----:R-:W-:-:S04]  /*0910*/  LEA R6, P0, R7, UR6, 0x2 ;  /* 0x0000000607067c11 */ /* 0x001fc8000f8010ff */
[----:B------:R-:W-:Y:S01]  /*0920*/  LEA.HI.X R7, R7, UR7, R8, 0x2, P0 ;  /* 0x0000000707077c11 */ /* 0x000fe200080f1408 */
[----:B------:R-:W-:-:S04]  /*0930*/  IMAD.WIDE R8, R15, 0x4, R4 ;  /* 0x000000040f087825 */ /* 0x000fc800078e0204 */
[----:B------:R-:W4:Y:S04]  /*0940*/  LDG.E R6, desc[UR8][R6.64+0x4] ;  /* 0x0000040806067981 */ /* 0x000f28000c1e1900 */
[----:B------:R-:W4:Y:S01]  /*0950*/  LDG.E R9, desc[UR8][R8.64] ;  /* 0x0000000808097981 */ /* 0x000f22000c1e1900 */
[----:B-1-3--:R-:W-:Y:S01]  /*0960*/  I2FP.F32.S32 R17, R17 ;  /* 0x0000001100117245 */ /* 0x00afe20000201400 */
[----:B------:R-:W-:-:S04]  /*0970*/  UIADD3 UR4, UPT, UPT, UR4, 0x2, URZ ;  /* 0x0000000204047890 */ /* 0x000fc8000fffe0ff */
[----:B--2---:R-:W-:-:S06]  /*0980*/  FFMA R11, R2, R11, R17 ;  /* 0x0000000b020b7223 */ /* 0x004fcc0000000011 */
[----:B------:R-:W0:Y:S02]  /*0990*/  F2I.TRUNC.NTZ R11, R11 ;  /* 0x0000000b000b7305 */ /* 0x000e24000020f100 */
[----:B0-----:R-:W-:-:S05]  /*09a0*/  I2FP.F32.S32 R3, R11 ;  /* 0x0000000b00037245 */ /* 0x001fca0000201400 */
[----:B----4-:R-:W-:-:S04]  /*09b0*/  FFMA R3, R6, R9, R3 ;  /* 0x0000000906037223 */ /* 0x010fc80000000003 */
[----:B------:R4:W0:Y:S03]  /*09c0*/  F2I.TRUNC.NTZ R17, R3 ;  /* 0x0000000300117305 */ /* 0x000826000020f100 */
.L_x_5:
[----:B------:R-:W-:Y:S05]  /*09d0*/  BRA.U UP1, `(.L_x_3) ;  /* 0x00000001012c7547 */ /* 0x000fea000b800000 */
[----:B--2-4-:R-:W2:Y:S01]  /*09e0*/  LDC.64 R2, c[0x0][0x380] ;  /* 0x0000e000ff027b82 */ /* 0x014ea20000000a00 */
[----:B------:R-:W-:Y:S01]  /*09f0*/  IADD3 R7, PT, PT, R16, UR4, RZ ;  /* 0x0000000410077c10 */ /* 0x000fe2000fffe0ff */
[----:B------:R-:W-:-:S06]  /*0a00*/  IMAD R9, R15, UR4, R14 ;  /* 0x000000040f097c24 */ /* 0x000fcc000f8e020e */
[----:B------:R-:W4:Y:S01]  /*0a10*/  LDC.64 R4, c[0x0][0x388] ;  /* 0x0000e200ff047b82 */ /* 0x000f220000000a00 */
[----:B--2---:R-:W-:-:S06]  /*0a20*/  IMAD.WIDE.U32 R2, R7, 0x4, R2 ;  /* 0x0000000407027825 */ /* 0x004fcc00078e0002 */
[----:B------:R-:W2:Y:S01]  /*0a30*/  LDG.E R2, desc[UR8][R2.64] ;  /* 0x0000000802027981 */ /* 0x000ea2000c1e1900 */
[----:B----4-:R-:W-:-:S06]  /*0a40*/  IMAD.WIDE R4, R9, 0x4, R4 ;  /* 0x0000000409047825 */ /* 0x010fcc00078e0204 */
[----:B------:R-:W2:Y:S01]  /*0a50*/  LDG.E R5, desc[UR8][R4.64] ;  /* 0x0000000804057981 */ /* 0x000ea2000c1e1900 */
[----:B01-3--:R-:W-:-:S05]  /*0a60*/  I2FP.F32.S32 R17, R17 ;  /* 0x0000001100117245 */ /* 0x00bfca0000201400 */
[----:B--2---:R-:W-:-:S06]  /*0a70*/  FFMA R17, R2, R5, R17 ;  /* 0x0000000502117223 */ /* 0x004fcc0000000011 */
[----:B------:R-:W0:Y:S02]  /*0a80*/  F2I.TRUNC.NTZ R17, R17 ;  /* 0x0000001100117305 */ /* 0x000e24000020f100 */
.L_x_3:
[----:B01-3--:R-:W-:-:S07]  /*0a90*/  I2FP.F32.S32 R17, R17 ;  /* 0x0000001100117245 */ /* 0x00bfce0000201400 */
.L_x_0:
[----:B--2-4-:R-:W0:Y:S01]  /*0aa0*/  LDC.64 R2, c[0x0][0x390] ;  /* 0x0000e400ff027b82 */ /* 0x014e220000000a00 */
[----:B------:R-:W-:-:S04]  /*0ab0*/  IMAD R15, R0, R15, R14 ;  /* 0x0000000f000f7224 */ /* 0x000fc800078e020e */
[----:B0-----:R-:W-:-:S05]  /*0ac0*/  IMAD.WIDE R2, R15, 0x4, R2 ;  /* 0x000000040f027825 */ /* 0x001fca00078e0202 */
[----:B------:R-:W-:Y:S01]  /*0ad0*/  STG.E desc[UR8][R2.64], R17 ;  /* 0x0000001102007986 */ /* 0x000fe2000c101908 */
[----:B------:R-:W-:Y:S05]  /*0ae0*/  EXIT ;  /* 0x000000000000794d */ /* 0x000fea0003800000 */
.L_x_6:
[----:B------:R-:W-:-:S00]  /*0af0*/  BRA `(.L_x_6) ;  /* 0xfffffffc00fc7947 */ /* 0x000fc0000383ffff */
[----:B------:R-:W-:-:S00]  /*0b00*/  NOP ;  /* 0x0000000000007918 */ /* 0x000fc00000000000 */
[----:B------:R-:W-:-:S00]  /*0b10*/  NOP ;  /* 0x0000000000007918 */ /* 0x000fc00000000000 */
[----:B------:R-:W-:-:S00]  /*0b20*/  NOP ;  /* 0x0000000000007918 */ /* 0x000fc00000000000 */
[----:B------:R-:W-:-:S00]  /*0b30*/  NOP ;  /* 0x0000000000007918 */ /* 0x000fc00000000000 */
[----:B------:R-:W-:-:S00]  /*0b40*/  NOP ;  /* 0x0000000000007918 */ /* 0x000fc00000000000 */
[----:B------:R-:W-:-:S00]  /*0b50*/  NOP ;  /* 0x0000000000007918 */ /* 0x000fc00000000000 */
[----:B------:R-:W-:-:S00]  /*0b60*/  NOP ;  /* 0x0000000000007918 */ /* 0x000fc00000000000 */
[----:B------:R-:W-:-:S00]  /*0b70*/  NOP ;  /* 0x0000000000007918 */ /* 0x000fc00000000000 */
.L_x_7:


//--------------------- .nv.shared.reserved.0     --------------------------
	.section	.nv.shared.reserved.0,"aw",@nobits
	.weak		__nv_reservedSMEM_offset_0_alias
	.size		__nv_reservedSMEM_offset_0_alias, 0, 64
	.other		__nv_reservedSMEM_offset_0_alias,@"STO_CUDA_RESERVED_SHARED STV_DEFAULT"
__nv_reservedSMEM_offset_0_alias:
	.zero		0
	.zero		64


//--------------------- .nv.constant0._Z6gpu_mmPfS_S_iii --------------------------
	.section	.nv.constant0._Z6gpu_mmPfS_S_iii,"a",@progbits
	.sectionflags	@""
	.align	4
.nv.constant0._Z6gpu_mmPfS_S_iii:
	.zero		932


//--------------------- SYMBOLS --------------------------

	.type		.nv.reservedSmem.offset0,@object
	.size		.nv.reservedSmem.offset0,0x4
